//
// Generated by NVIDIA NVVM Compiler
//
// Compiler Build ID: CL-36424714
// Cuda compilation tools, release 13.0, V13.0.88
// Based on NVVM 20.0.0
//

.version 9.0
.target sm_100
.address_size 64

	// .globl	_Z21check_handshaking_gpuPiS_i

.visible .entry _Z21check_handshaking_gpuPiS_i(
	.param .u64 .ptr .align 1 _Z21check_handshaking_gpuPiS_i_param_0,
	.param .u64 .ptr .align 1 _Z21check_handshaking_gpuPiS_i_param_1,
	.param .u32 _Z21check_handshaking_gpuPiS_i_param_2
)
{
	.reg .pred 	%p<6>;
	.reg .b32 	%r<16>;
	.reg .b64 	%rd<15>;

	ld.param.u64 	%rd5, [_Z21check_handshaking_gpuPiS_i_param_0];
	ld.param.u64 	%rd6, [_Z21check_handshaking_gpuPiS_i_param_1];
	ld.param.u32 	%r7, [_Z21check_handshaking_gpuPiS_i_param_2];
	cvta.to.global.u64 	%rd1, %rd6;
	mov.u32 	%r1, %ntid.x;
	mov.u32 	%r8, %ctaid.x;
	mov.u32 	%r9, %tid.x;
	mad.lo.s32 	%r15, %r1, %r8, %r9;
	setp.ge.s32 	%p1, %r15, %r7;
	@%p1 bra 	$L__BB0_7;
	cvta.to.global.u64 	%rd2, %rd5;
	mov.u32 	%r10, %nctaid.x;
	mul.lo.s32 	%r3, %r1, %r10;
$L__BB0_2:
	mul.wide.s32 	%rd7, %r15, 4;
	add.s64 	%rd3, %rd1, %rd7;
	ld.global.u32 	%r11, [%rd3];
	setp.ne.s32 	%p2, %r11, -1;
	@%p2 bra 	$L__BB0_6;
	add.s64 	%rd4, %rd2, %rd7;
	ld.global.u32 	%r5, [%rd4];
	mul.wide.s32 	%rd9, %r5, 4;
	add.s64 	%rd10, %rd2, %rd9;
	ld.global.u32 	%r12, [%rd10];
	setp.ne.s32 	%p3, %r12, %r15;
	@%p3 bra 	$L__BB0_6;
	add.s64 	%rd12, %rd1, %rd9;
	ld.global.u32 	%r13, [%rd12];
	setp.ne.s32 	%p4, %r13, -1;
	@%p4 bra 	$L__BB0_6;
	st.global.u32 	[%rd3], %r5;
	ld.global.u32 	%r14, [%rd4];
	mul.wide.s32 	%rd13, %r14, 4;
	add.s64 	%rd14, %rd1, %rd13;
	st.global.u32 	[%rd14], %r15;
$L__BB0_6:
	add.s32 	%r15, %r15, %r3;
	setp.lt.s32 	%p5, %r15, %r7;
	@%p5 bra 	$L__BB0_2;
$L__BB0_7:
	ret;

}


// ===== COMPILED SASS (sm_100) =====

	.target	sm_100

	.elftype	@"ET_EXEC"


//--------------------- .note.nv.tkinfo           --------------------------
	.section	.note.nv.tkinfo,"",@"SHT_NOTE"
	.sectionflags	@"SHF_NOTE_NV_TKINFO"
	.tkinfo
        /*0018*/ 	.word	0x00000002
        /*0030*/ 	.string	""
        /*0030*/ 	.string	"ptxas"
        /*0030*/ 	.string	"Cuda compilation tools, release 13.0, V13.0.88"
        /*0030*/ 	.string	"Build cuda_13.0.r13.0/compiler.36424714_0"
        /*0030*/ 	.string	"-arch sm_100 -m 64 "



//--------------------- .note.nv.cuinfo           --------------------------
	.section	.note.nv.cuinfo,"",@"SHT_NOTE"
	.sectionflags	@"SHF_NOTE_NV_CUINFO"
        /*0018*/ 	.short	0x0002
        /*001a*/ 	.short	0x0064
        /*001c*/ 	.short	0x0082
	.zero		2


//--------------------- .nv.info                  --------------------------
	.section	.nv.info,"",@"SHT_CUDA_INFO"
	.align	4


	//----- nvinfo : EIATTR_REGCOUNT
	.align		4
        /*0000*/ 	.byte	0x04, 0x2f
        /*0002*/ 	.short	(.L_1 - .L_0)
	.align		4
.L_0:
        /*0004*/ 	.word	index@(_Z21check_handshaking_gpuPiS_i)
        /*0008*/ 	.word	0x00000010


	//----- nvinfo : EIATTR_FRAME_SIZE
	.align		4
.L_1:
        /*000c*/ 	.byte	0x04, 0x11
        /*000e*/ 	.short	(.L_3 - .L_2)
	.align		4
.L_2:
        /*0010*/ 	.word	index@(_Z21check_handshaking_gpuPiS_i)
        /*0014*/ 	.word	0x00000000


	//----- nvinfo : EIATTR_MIN_STACK_SIZE
	.align		4
.L_3:
        /*0018*/ 	.byte	0x04, 0x12
        /*001a*/ 	.short	(.L_5 - .L_4)
	.align		4
.L_4:
        /*001c*/ 	.word	index@(_Z21check_handshaking_gpuPiS_i)
        /*0020*/ 	.word	0x00000000
.L_5:


//--------------------- .nv.compat                --------------------------
	.section	.nv.compat,"",@"SHT_CUDA_COMPAT_INFO"
	.align	4
        /*0000*/ 	.byte	0x02, 0x09, 0x00, 0x00, 0x02, 0x02, 0x01, 0x00, 0x02, 0x05, 0x05, 0x00, 0x03, 0x07, 0x01, 0x01
        /*0010*/ 	.byte	0x02, 0x03, 0x00, 0x00, 0x02, 0x06, 0x01, 0x00, 0x04, 0x0b, 0x08, 0x00, 0x09, 0x00, 0x00, 0x00
        /*0020*/ 	.byte	0x00, 0x00, 0x00, 0x00


//--------------------- .nv.info._Z21check_handshaking_gpuPiS_i --------------------------
	.section	.nv.info._Z21check_handshaking_gpuPiS_i,"",@"SHT_CUDA_INFO"
	.sectionflags	@""
	.align	4


	//----- nvinfo : EIATTR_CUDA_API_VERSION
	.align		4
        /*0000*/ 	.byte	0x04, 0x37
        /*0002*/ 	.short	(.L_7 - .L_6)
.L_6:
        /*0004*/ 	.word	0x00000082


	//----- nvinfo : EIATTR_KPARAM_INFO
	.align		4
.L_7:
        /*0008*/ 	.byte	0x04, 0x17
        /*000a*/ 	.short	(.L_9 - .L_8)
.L_8:
        /*000c*/ 	.word	0x00000000
        /*0010*/ 	.short	0x0002
        /*0012*/ 	.short	0x0010
        /*0014*/ 	.byte	0x00, 0xf0, 0x11, 0x00


	//----- nvinfo : EIATTR_KPARAM_INFO
	.align		4
.L_9:
        /*0018*/ 	.byte	0x04, 0x17
        /*001a*/ 	.short	(.L_11 - .L_10)
.L_10:
        /*001c*/ 	.word	0x00000000
        /*0020*/ 	.short	0x0001
        /*0022*/ 	.short	0x0008
        /*0024*/ 	.byte	0x00, 0xf5, 0x21, 0x00


	//----- nvinfo : EIATTR_KPARAM_INFO
	.align		4
.L_11:
        /*0028*/ 	.byte	0x04, 0x17
        /*002a*/ 	.short	(.L_13 - .L_12)
.L_12:
        /*002c*/ 	.word	0x00000000
        /*0030*/ 	.short	0x0000
        /*0032*/ 	.short	0x0000
        /*0034*/ 	.byte	0x00, 0xf5, 0x21, 0x00


	//----- nvinfo : EIATTR_SPARSE_MMA_MASK
	.align		4
.L_13:
        /*0038*/ 	.byte	0x03, 0x50
        /*003a*/ 	.short	0x0000


	//----- nvinfo : EIATTR_MAXREG_COUNT
	.align		4
        /*003c*/ 	.byte	0x03, 0x1b
        /*003e*/ 	.short	0x00ff


	//----- nvinfo : EIATTR_MERCURY_ISA_VERSION
	.align		4
        /*0040*/ 	.byte	0x03, 0x5f
        /*0042*/ 	.short	0x0101


	//----- nvinfo : EIATTR_VRC_CTA_INIT_COUNT
	.align		4
        /*0044*/ 	.byte	0x02, 0x4a
	.zero		1
	.zero		1


	//----- nvinfo : EIATTR_EXIT_INSTR_OFFSETS
	.align		4
        /*0048*/ 	.byte	0x04, 0x1c
        /*004a*/ 	.short	(.L_15 - .L_14)


	//   ....[0]....
.L_14:
        /*004c*/ 	.word	0x00000070


	//   ....[1]....
        /*0050*/ 	.word	0x00000250


	//----- nvinfo : EIATTR_CRS_STACK_SIZE
	.align		4
.L_15:
        /*0054*/ 	.byte	0x04, 0x1e
        /*0056*/ 	.short	(.L_17 - .L_16)
.L_16:
        /*0058*/ 	.word	0x00000000


	//----- nvinfo : EIATTR_CBANK_PARAM_SIZE
	.align		4
.L_17:
        /*005c*/ 	.byte	0x03, 0x19
        /*005e*/ 	.short	0x0014


	//----- nvinfo : EIATTR_PARAM_CBANK
	.align		4
        /*0060*/ 	.byte	0x04, 0x0a
        /*0062*/ 	.short	(.L_19 - .L_18)
	.align		4
.L_18:
        /*0064*/ 	.word	index@(.nv.constant0._Z21check_handshaking_gpuPiS_i)
        /*0068*/ 	.short	0x0380
        /*006a*/ 	.short	0x0014


	//----- nvinfo : EIATTR_SW_WAR
	.align		4
.L_19:
        /*006c*/ 	.byte	0x04, 0x36
        /*006e*/ 	.short	(.L_21 - .L_20)
.L_20:
        /*0070*/ 	.word	0x00000008
.L_21:


//--------------------- .nv.callgraph             --------------------------
	.section	.nv.callgraph,"",@"SHT_CUDA_CALLGRAPH"
	.align	4
	.sectionentsize	8
	.align		4
        /*0000*/ 	.word	0x00000000
	.align		4
        /*0004*/ 	.word	0xffffffff
	.align		4
        /*0008*/ 	.word	0x00000000
	.align		4
        /*000c*/ 	.word	0xfffffffe
	.align		4
        /*0010*/ 	.word	0x00000000
	.align		4
        /*0014*/ 	.word	0xfffffffd
	.align		4
        /*0018*/ 	.word	0x00000000
	.align		4
        /*001c*/ 	.word	0xfffffffc


//--------------------- .text._Z21check_handshaking_gpuPiS_i --------------------------
	.section	.text._Z21check_handshaking_gpuPiS_i,"ax",@progbits
	.align	128
        .global         _Z21check_handshaking_gpuPiS_i
        .type           _Z21check_handshaking_gpuPiS_i,@function
        .size           _Z21check_handshaking_gpuPiS_i,(.L_x_4 - _Z21check_handshaking_gpuPiS_i)
        .other          _Z21check_handshaking_gpuPiS_i,@"STO_CUDA_ENTRY STV_DEFAULT"
_Z21check_handshaking_gpuPiS_i:
.text._Z21check_handshaking_gpuPiS_i:
[----:B------:R-:W-:Y:S01]  /*0000*/  LDC R1, c[0x0][0x37c] ;  /* 0x0000df00ff017b82 */ /* 0x000fe20000000800 */
[----:B------:R-:W0:Y:S01]  /*0010*/  S2R R0, SR_CTAID.X ;  /* 0x0000000000007919 */ /* 0x000e220000002500 */
[----:B------:R-:W0:Y:S01]  /*0020*/  LDCU UR4, c[0x0][0x360] ;  /* 0x00006c00ff0477ac */ /* 0x000e220008000800 */
[----:B------:R-:W0:Y:S01]  /*0030*/  S2R R3, SR_TID.X ;  /* 0x0000000000037919 */ /* 0x000e220000002100 */
[----:B------:R-:W1:Y:S01]  /*0040*/  LDCU UR5, c[0x0][0x390] ;  /* 0x00007200ff0577ac */ /* 0x000e620008000800 */
[----:B0-----:R-:W-:-:S05]  /*0050*/  IMAD R0, R0, UR4, R3 ;  /* 0x0000000400007c24 */ /* 0x001fca000f8e0203 */
[----:B-1----:R-:W-:-:S13]  /*0060*/  ISETP.GE.AND P0, PT, R0, UR5, PT ;  /* 0x0000000500007c0c */ /* 0x002fda000bf06270 */
[----:B------:R-:W-:Y:S05]  /*0070*/  @P0 EXIT ;  /* 0x000000000000094d */ /* 0x000fea0003800000 */
[----:B------:R-:W0:Y:S01]  /*0080*/  LDC.64 R4, c[0x0][0x388] ;  /* 0x0000e200ff047b82 */ /* 0x000e220000000a00 */
[----:B------:R-:W1:Y:S01]  /*0090*/  LDCU UR5, c[0x0][0x370] ;  /* 0x00006e00ff0577ac */ /* 0x000e620008000800 */
[----:B------:R-:W2:Y:S06]  /*00a0*/  LDCU.64 UR6, c[0x0][0x358] ;  /* 0x00006b00ff0677ac */ /* 0x000eac0008000a00 */
[----:B------:R-:W3:Y:S01]  /*00b0*/  LDC.64 R6, c[0x0][0x380] ;  /* 0x0000e000ff067b82 */ /* 0x000ee20000000a00 */
[----:B------:R-:W4:Y:S01]  /*00c0*/  LDCU UR8, c[0x0][0x390] ;  /* 0x00007200ff0877ac */ /* 0x000f220008000800 */
[----:B-1----:R-:W-:-:S12]  /*00d0*/  UIMAD UR4, UR4, UR5, URZ ;  /* 0x00000005040472a4 */ /* 0x002fd8000f8e02ff */
.L_x_2:
[----:B0-----:R-:W-:-:S05]  /*00e0*/  IMAD.WIDE R8, R0, 0x4, R4 ;  /* 0x0000000400087825 */ /* 0x001fca00078e0204 */
[----:B--2---:R-:W2:Y:S01]  /*00f0*/  LDG.E R2, desc[UR6][R8.64] ;  /* 0x0000000608027981 */ /* 0x004ea2000c1e1900 */
[----:B------:R-:W-:Y:S01]  /*0100*/  BSSY.RECONVERGENT B0, `(.L_x_0) ;  /* 0x0000011000007945 */ /* 0x000fe20003800200 */
[----:B--2---:R-:W-:-:S13]  /*0110*/  ISETP.NE.AND P0, PT, R2, -0x1, PT ;  /* 0xffffffff0200780c */ /* 0x004fda0003f05270 */
[----:B------:R-:W-:Y:S05]  /*0120*/  @P0 BRA `(.L_x_1) ;  /* 0x0000000000380947 */ /* 0x000fea0003800000 */
[----:B---3--:R-:W-:-:S05]  /*0130*/  IMAD.WIDE R10, R0, 0x4, R6 ;  /* 0x00000004000a7825 */ /* 0x008fca00078e0206 */
[----:B------:R-:W2:Y:S02]  /*0140*/  LDG.E R13, desc[UR6][R10.64] ;  /* 0x000000060a0d7981 */ /* 0x000ea4000c1e1900 */
[----:B--2---:R-:W-:-:S06]  /*0150*/  IMAD.WIDE R2, R13, 0x4, R6 ;  /* 0x000000040d027825 */ /* 0x004fcc00078e0206 */
[----:B------:R-:W2:Y:S02]  /*0160*/  LDG.E R3, desc[UR6][R2.64] ;  /* 0x0000000602037981 */ /* 0x000ea4000c1e1900 */
[----:B--2---:R-:W-:-:S13]  /*0170*/  ISETP.NE.AND P0, PT, R3, R0, PT ;  /* 0x000000000300720c */ /* 0x004fda0003f05270 */
[----:B------:R-:W-:Y:S05]  /*0180*/  @P0 BRA `(.L_x_1) ;  /* 0x0000000000200947 */ /* 0x000fea0003800000 */
[----:B------:R-:W-:-:S06]  /*0190*/  IMAD.WIDE R2, R13, 0x4, R4 ;  /* 0x000000040d027825 */ /* 0x000fcc00078e0204 */
[----:B------:R-:W2:Y:S02]  /*01a0*/  LDG.E R2, desc[UR6][R2.64] ;  /* 0x0000000602027981 */ /* 0x000ea4000c1e1900 */
[----:B--2---:R-:W-:-:S13]  /*01b0*/  ISETP.NE.AND P0, PT, R2, -0x1, PT ;  /* 0xffffffff0200780c */ /* 0x004fda0003f05270 */
[----:B------:R-:W-:Y:S05]  /*01c0*/  @P0 BRA `(.L_x_1) ;  /* 0x0000000000100947 */ /* 0x000fea0003800000 */
[----:B------:R0:W-:Y:S04]  /*01d0*/  STG.E desc[UR6][R8.64], R13 ;  /* 0x0000000d08007986 */ /* 0x0001e8000c101906 */
[----:B------:R-:W2:Y:S02]  /*01e0*/  LDG.E R3, desc[UR6][R10.64] ;  /* 0x000000060a037981 */ /* 0x000ea4000c1e1900 */
[----:B--2---:R-:W-:-:S05]  /*01f0*/  IMAD.WIDE R2, R3, 0x4, R4 ;  /* 0x0000000403027825 */ /* 0x004fca00078e0204 */
[----:B------:R0:W-:Y:S02]  /*0200*/  STG.E desc[UR6][R2.64], R0 ;  /* 0x0000000002007986 */ /* 0x0001e4000c101906 */
.L_x_1:
[----:B----4-:R-:W-:Y:S05]  /*0210*/  BSYNC.RECONVERGENT B0 ;  /* 0x0000000000007941 */ /* 0x010fea0003800200 */
.L_x_0:
[----:B0-----:R-:W-:-:S04]  /*0220*/  IADD3 R0, PT, PT, R0, UR4, RZ ;  /* 0x0000000400007c10 */ /* 0x001fc8000fffe0ff */
[----:B------:R-:W-:-:S13]  /*0230*/  ISETP.GE.AND P0, PT, R0, UR8, PT ;  /* 0x0000000800007c0c */ /* 0x000fda000bf06270 */
[----:B------:R-:W-:Y:S05]  /*0240*/  @!P0 BRA `(.L_x_2) ;  /* 0xfffffffc00a48947 */ /* 0x000fea000383ffff */
[----:B------:R-:W-:Y:S05]  /*0250*/  EXIT ;  /* 0x000000000000794d */ /* 0x000fea0003800000 */
.L_x_3:
[----:B------:R-:W-:-:S00]  /*0260*/  BRA `(.L_x_3) ;  /* 0xfffffffc00fc7947 */ /* 0x000fc0000383ffff */
[----:B------:R-:W-:-:S00]  /*0270*/  NOP ;  /* 0x0000000000007918 */ /* 0x000fc00000000000 */
        /* <DEDUP_REMOVED lines=8> */
.L_x_4:


//--------------------- .nv.shared.reserved.0     --------------------------
	.section	.nv.shared.reserved.0,"aw",@nobits
	.weak		__nv_reservedSMEM_offset_0_alias
	.size		__nv_reservedSMEM_offset_0_alias, 0, 64
	.other		__nv_reservedSMEM_offset_0_alias,@"STO_CUDA_RESERVED_SHARED STV_DEFAULT"
__nv_reservedSMEM_offset_0_alias:
	.zero		0
	.zero		64


//--------------------- .nv.constant0._Z21check_handshaking_gpuPiS_i --------------------------
	.section	.nv.constant0._Z21check_handshaking_gpuPiS_i,"a",@progbits
	.sectionflags	@""
	.align	4
.nv.constant0._Z21check_handshaking_gpuPiS_i:
	.zero		916


//--------------------- SYMBOLS --------------------------

	.type		.nv.reservedSmem.offset0,@object
	.size		.nv.reservedSmem.offset0,0x4
